//
// Generated by NVIDIA NVVM Compiler
//
// Compiler Build ID: CL-36424714
// Cuda compilation tools, release 13.0, V13.0.88
// Based on NVVM 20.0.0
//

.version 9.0
.target sm_100
.address_size 64

	// .globl	_Z5printv
.extern .func  (.param .b32 func_retval0) vprintf
(
	.param .b64 vprintf_param_0,
	.param .b64 vprintf_param_1
)
;
.global .align 1 .b8 $str[11] = {72, 101, 108, 108, 111, 32, 71, 80, 85, 10};

.visible .entry _Z5printv()
{
	.reg .b32 	%r<3>;
	.reg .b64 	%rd<3>;

	mov.u64 	%rd1, $str;
	cvta.global.u64 	%rd2, %rd1;
	{ // callseq 0, 0
	.param .b64 param0;
	st.param.b64 	[param0], %rd2;
	.param .b64 param1;
	st.param.b64 	[param1], 0;
	.param .b32 retval0;
	call.uni (retval0), 
	vprintf, 
	(
	param0, 
	param1
	);
	ld.param.b32 	%r1, [retval0];
	} // callseq 0
	ret;

}


// ===== COMPILED SASS (sm_100) =====

	.target	sm_100

	.elftype	@"ET_EXEC"


//--------------------- .note.nv.tkinfo           --------------------------
	.section	.note.nv.tkinfo,"",@"SHT_NOTE"
	.sectionflags	@"SHF_NOTE_NV_TKINFO"
	.tkinfo
        /*0018*/ 	.word	0x00000002
        /*0030*/ 	.string	""
        /*0030*/ 	.string	"ptxas"
        /*0030*/ 	.string	"Cuda compilation tools, release 13.0, V13.0.88"
        /*0030*/ 	.string	"Build cuda_13.0.r13.0/compiler.36424714_0"
        /*0030*/ 	.string	"-arch sm_100 -m 64 "



//--------------------- .note.nv.cuinfo           --------------------------
	.section	.note.nv.cuinfo,"",@"SHT_NOTE"
	.sectionflags	@"SHF_NOTE_NV_CUINFO"
        /*0018*/ 	.short	0x0002
        /*001a*/ 	.short	0x0064
        /*001c*/ 	.short	0x0082
	.zero		2


//--------------------- .nv.info                  --------------------------
	.section	.nv.info,"",@"SHT_CUDA_INFO"
	.align	4


	//----- nvinfo : EIATTR_REGCOUNT
	.align		4
        /*0000*/ 	.byte	0x04, 0x2f
        /*0002*/ 	.short	(.L_2 - .L_1)
	.align		4
.L_1:
        /*0004*/ 	.word	index@(_Z5printv)
        /*0008*/ 	.word	0x00000018


	//----- nvinfo : EIATTR_FRAME_SIZE
	.align		4
.L_2:
        /*000c*/ 	.byte	0x04, 0x11
        /*000e*/ 	.short	(.L_4 - .L_3)
	.align		4
.L_3:
        /*0010*/ 	.word	index@(_Z5printv)
        /*0014*/ 	.word	0x00000000


	//----- nvinfo : EIATTR_MIN_STACK_SIZE
	.align		4
.L_4:
        /*0018*/ 	.byte	0x04, 0x12
        /*001a*/ 	.short	(.L_6 - .L_5)
	.align		4
.L_5:
        /*001c*/ 	.word	index@(_Z5printv)
        /*0020*/ 	.word	0x00000000
.L_6:


//--------------------- .nv.compat                --------------------------
	.section	.nv.compat,"",@"SHT_CUDA_COMPAT_INFO"
	.align	4
        /*0000*/ 	.byte	0x02, 0x09, 0x00, 0x00, 0x02, 0x02, 0x01, 0x00, 0x02, 0x05, 0x05, 0x00, 0x03, 0x07, 0x01, 0x01
        /*0010*/ 	.byte	0x02, 0x03, 0x00, 0x00, 0x02, 0x06, 0x01, 0x00, 0x04, 0x0b, 0x08, 0x00, 0x09, 0x00, 0x00, 0x00
        /*0020*/ 	.byte	0x00, 0x00, 0x00, 0x00


//--------------------- .nv.info._Z5printv        --------------------------
	.section	.nv.info._Z5printv,"",@"SHT_CUDA_INFO"
	.sectionflags	@""
	.align	4


	//----- nvinfo : EIATTR_CUDA_API_VERSION
	.align		4
        /*0000*/ 	.byte	0x04, 0x37
        /*0002*/ 	.short	(.L_8 - .L_7)
.L_7:
        /*0004*/ 	.word	0x00000082


	//----- nvinfo : EIATTR_SPARSE_MMA_MASK
	.align		4
.L_8:
        /*0008*/ 	.byte	0x03, 0x50
        /*000a*/ 	.short	0x0000


	//----- nvinfo : EIATTR_MAXREG_COUNT
	.align		4
        /*000c*/ 	.byte	0x03, 0x1b
        /*000e*/ 	.short	0x00ff


	//----- nvinfo : EIATTR_EXTERNS
	.align		4
        /*0010*/ 	.byte	0x04, 0x0f
        /*0012*/ 	.short	(.L_10 - .L_9)


	//   ....[0]....
	.align		4
.L_9:
        /*0014*/ 	.word	index@(vprintf)


	//----- nvinfo : EIATTR_MERCURY_ISA_VERSION
	.align		4
.L_10:
        /*0018*/ 	.byte	0x03, 0x5f
        /*001a*/ 	.short	0x0101


	//----- nvinfo : EIATTR_VRC_CTA_INIT_COUNT
	.align		4
        /*001c*/ 	.byte	0x02, 0x4a
	.zero		1
	.zero		1


	//----- nvinfo : EIATTR_SYSCALL_OFFSETS
	.align		4
        /*0020*/ 	.byte	0x04, 0x46
        /*0022*/ 	.short	(.L_12 - .L_11)


	//   ....[0]....
.L_11:
        /*0024*/ 	.word	0x00000080


	//----- nvinfo : EIATTR_EXIT_INSTR_OFFSETS
	.align		4
.L_12:
        /*0028*/ 	.byte	0x04, 0x1c
        /*002a*/ 	.short	(.L_14 - .L_13)


	//   ....[0]....
.L_13:
        /*002c*/ 	.word	0x00000090


	//----- nvinfo : EIATTR_SW_WAR
	.align		4
.L_14:
        /*0030*/ 	.byte	0x04, 0x36
        /*0032*/ 	.short	(.L_16 - .L_15)
.L_15:
        /*0034*/ 	.word	0x00000008
.L_16:


//--------------------- .nv.callgraph             --------------------------
	.section	.nv.callgraph,"",@"SHT_CUDA_CALLGRAPH"
	.align	4
	.sectionentsize	8
	.align		4
        /*0000*/ 	.word	0x00000000
	.align		4
        /*0004*/ 	.word	0xffffffff
	.align		4
        /*0008*/ 	.word	index@(_Z5printv)
	.align		4
        /*000c*/ 	.word	index@(vprintf)
	.align		4
        /*0010*/ 	.word	0x00000000
	.align		4
        /*0014*/ 	.word	0xfffffffe
	.align		4
        /*0018*/ 	.word	0x00000000
	.align		4
        /*001c*/ 	.word	0xfffffffd
	.align		4
        /*0020*/ 	.word	0x00000000
	.align		4
        /*0024*/ 	.word	0xfffffffc


//--------------------- .nv.constant4             --------------------------
	.section	.nv.constant4,"a",@progbits
	.align	8
	.align		8
.nv.constant4:
        /*0000*/ 	.dword	vprintf
	.align		8
        /*0008*/ 	.dword	$str


//--------------------- .text._Z5printv           --------------------------
	.section	.text._Z5printv,"ax",@progbits
	.align	128
        .global         _Z5printv
        .type           _Z5printv,@function
        .size           _Z5printv,(.L_x_2 - _Z5printv)
        .other          _Z5printv,@"STO_CUDA_ENTRY STV_DEFAULT"
_Z5printv:
.text._Z5printv:
[----:B------:R-:W0:Y:S01]  /*0000*/  LDC R1, c[0x0][0x37c] ;  /* 0x0000df00ff017b82 */ /* 0x000e220000000800 */
[----:B------:R-:W-:Y:S01]  /*0010*/  MOV R0, 0x0 ;  /* 0x0000000000007802 */ /* 0x000fe20000000f00 */
[----:B------:R-:W1:Y:S01]  /*0020*/  LDCU.64 UR4, c[0x4][0x8] ;  /* 0x01000100ff0477ac */ /* 0x000e620008000a00 */
[----:B------:R-:W-:-:S05]  /*0030*/  CS2R R6, SRZ ;  /* 0x0000000000067805 */ /* 0x000fca000001ff00 */
[----:B------:R2:W3:Y:S01]  /*0040*/  LDC.64 R2, c[0x4][R0] ;  /* 0x0100000000027b82 */ /* 0x0004e20000000a00 */
[----:B-1----:R-:W-:Y:S02]  /*0050*/  IMAD.U32 R4, RZ, RZ, UR4 ;  /* 0x00000004ff047e24 */ /* 0x002fe4000f8e00ff */
[----:B--2---:R-:W-:-:S07]  /*0060*/  IMAD.U32 R5, RZ, RZ, UR5 ;  /* 0x00000005ff057e24 */ /* 0x004fce000f8e00ff */
[----:B------:R-:W-:-:S07]  /*0070*/  LEPC R20, `(.L_x_0) ;  /* 0x000000001014794e */ /* 0x000fce0000000000 */
[----:B0--3--:R-:W-:Y:S05]  /*0080*/  CALL.ABS.NOINC R2 ;  /* 0x0000000002007343 */ /* 0x009fea0003c00000 */
.L_x_0:
[----:B------:R-:W-:Y:S05]  /*0090*/  EXIT ;  /* 0x000000000000794d */ /* 0x000fea0003800000 */
.L_x_1:
[----:B------:R-:W-:-:S00]  /*00a0*/  BRA `(.L_x_1) ;  /* 0xfffffffc00fc7947 */ /* 0x000fc0000383ffff */
[----:B------:R-:W-:-:S00]  /*00b0*/  NOP ;  /* 0x0000000000007918 */ /* 0x000fc00000000000 */
        /* <DEDUP_REMOVED lines=12> */
.L_x_2:


//--------------------- .nv.global.init           --------------------------
	.section	.nv.global.init,"aw",@progbits
.nv.global.init:
	.type		$str,@object
	.size		$str,(.L_0 - $str)
$str:
        /*0000*/ 	.byte	0x48, 0x65, 0x6c, 0x6c, 0x6f, 0x20, 0x47, 0x50, 0x55, 0x0a, 0x00
.L_0:


//--------------------- .nv.shared.reserved.0     --------------------------
	.section	.nv.shared.reserved.0,"aw",@nobits
	.weak		__nv_reservedSMEM_offset_0_alias
	.size		__nv_reservedSMEM_offset_0_alias, 0, 64
	.other		__nv_reservedSMEM_offset_0_alias,@"STO_CUDA_RESERVED_SHARED STV_DEFAULT"
__nv_reservedSMEM_offset_0_alias:
	.zero		0
	.zero		64


//--------------------- .nv.constant0._Z5printv   --------------------------
	.section	.nv.constant0._Z5printv,"a",@progbits
	.sectionflags	@""
	.align	4
.nv.constant0._Z5printv:
	.zero		896


//--------------------- SYMBOLS --------------------------

	.type		.nv.reservedSmem.offset0,@object
	.size		.nv.reservedSmem.offset0,0x4
	.type		vprintf,@function
